//
// Generated by NVIDIA NVVM Compiler
//
// Compiler Build ID: CL-36424714
// Cuda compilation tools, release 13.0, V13.0.88
// Based on NVVM 20.0.0
//

.version 9.0
.target sm_100
.address_size 64

	// .globl	_Z3op1Pfi

.visible .entry _Z3op1Pfi(
	.param .u64 .ptr .align 1 _Z3op1Pfi_param_0,
	.param .u32 _Z3op1Pfi_param_1
)
{
	.reg .pred 	%p<6>;
	.reg .b32 	%r<16>;
	.reg .b32 	%f<3>;
	.reg .b64 	%rd<5>;

	ld.param.u64 	%rd1, [_Z3op1Pfi_param_0];
	ld.param.u32 	%r4, [_Z3op1Pfi_param_1];
	mov.u32 	%r5, %ctaid.y;
	mov.u32 	%r6, %ntid.y;
	mov.u32 	%r7, %tid.y;
	mad.lo.s32 	%r1, %r5, %r6, %r7;
	mov.u32 	%r8, %ctaid.x;
	mov.u32 	%r9, %ntid.x;
	mov.u32 	%r10, %tid.x;
	mad.lo.s32 	%r11, %r8, %r9, %r10;
	max.s32 	%r12, %r1, %r11;
	setp.ge.s32 	%p1, %r12, %r4;
	add.s32 	%r13, %r4, -1;
	setp.ge.s32 	%p2, %r11, %r13;
	or.pred  	%p3, %p1, %p2;
	and.b32  	%r14, %r11, 1;
	setp.eq.b32 	%p4, %r14, 1;
	or.pred  	%p5, %p4, %p3;
	@%p5 bra 	$L__BB0_2;
	cvta.to.global.u64 	%rd2, %rd1;
	mad.lo.s32 	%r15, %r4, %r1, %r11;
	mul.wide.s32 	%rd3, %r15, 4;
	add.s64 	%rd4, %rd2, %rd3;
	ld.global.f32 	%f1, [%rd4];
	ld.global.f32 	%f2, [%rd4+4];
	st.global.f32 	[%rd4], %f2;
	st.global.f32 	[%rd4+4], %f1;
$L__BB0_2:
	bar.sync 	0;
	ret;

}
	// .globl	_Z3op2Pfi
.visible .entry _Z3op2Pfi(
	.param .u64 .ptr .align 1 _Z3op2Pfi_param_0,
	.param .u32 _Z3op2Pfi_param_1
)
{
	.reg .pred 	%p<4>;
	.reg .b32 	%r<12>;
	.reg .b32 	%f<3>;
	.reg .b64 	%rd<7>;

	ld.param.u64 	%rd1, [_Z3op2Pfi_param_0];
	ld.param.u32 	%r3, [_Z3op2Pfi_param_1];
	mov.u32 	%r4, %ctaid.y;
	mov.u32 	%r5, %ntid.y;
	mov.u32 	%r6, %tid.y;
	mad.lo.s32 	%r1, %r4, %r5, %r6;
	mov.u32 	%r7, %ctaid.x;
	mov.u32 	%r8, %ntid.x;
	mov.u32 	%r9, %tid.x;
	mad.lo.s32 	%r2, %r7, %r8, %r9;
	setp.ge.s32 	%p1, %r1, %r3;
	setp.ge.s32 	%p2, %r2, %r1;
	or.pred  	%p3, %p2, %p1;
	@%p3 bra 	$L__BB1_2;
	cvta.to.global.u64 	%rd2, %rd1;
	mad.lo.s32 	%r10, %r3, %r1, %r2;
	mul.wide.s32 	%rd3, %r10, 4;
	add.s64 	%rd4, %rd2, %rd3;
	ld.global.f32 	%f1, [%rd4];
	mad.lo.s32 	%r11, %r3, %r2, %r1;
	mul.wide.s32 	%rd5, %r11, 4;
	add.s64 	%rd6, %rd2, %rd5;
	ld.global.f32 	%f2, [%rd6];
	st.global.f32 	[%rd4], %f2;
	st.global.f32 	[%rd6], %f1;
$L__BB1_2:
	bar.sync 	0;
	ret;

}


// ===== COMPILED SASS (sm_100) =====

	.target	sm_100

	.elftype	@"ET_EXEC"


//--------------------- .note.nv.tkinfo           --------------------------
	.section	.note.nv.tkinfo,"",@"SHT_NOTE"
	.sectionflags	@"SHF_NOTE_NV_TKINFO"
	.tkinfo
        /*0018*/ 	.word	0x00000002
        /*0030*/ 	.string	""
        /*0030*/ 	.string	"ptxas"
        /*0030*/ 	.string	"Cuda compilation tools, release 13.0, V13.0.88"
        /*0030*/ 	.string	"Build cuda_13.0.r13.0/compiler.36424714_0"
        /*0030*/ 	.string	"-arch sm_100 -m 64 "



//--------------------- .note.nv.cuinfo           --------------------------
	.section	.note.nv.cuinfo,"",@"SHT_NOTE"
	.sectionflags	@"SHF_NOTE_NV_CUINFO"
        /*0018*/ 	.short	0x0002
        /*001a*/ 	.short	0x0064
        /*001c*/ 	.short	0x0082
	.zero		2


//--------------------- .nv.info                  --------------------------
	.section	.nv.info,"",@"SHT_CUDA_INFO"
	.align	4


	//----- nvinfo : EIATTR_REGCOUNT
	.align		4
        /*0000*/ 	.byte	0x04, 0x2f
        /*0002*/ 	.short	(.L_1 - .L_0)
	.align		4
.L_0:
        /*0004*/ 	.word	index@(_Z3op1Pfi)
        /*0008*/ 	.word	0x0000000a


	//----- nvinfo : EIATTR_FRAME_SIZE
	.align		4
.L_1:
        /*000c*/ 	.byte	0x04, 0x11
        /*000e*/ 	.short	(.L_3 - .L_2)
	.align		4
.L_2:
        /*0010*/ 	.word	index@(_Z3op1Pfi)
        /*0014*/ 	.word	0x00000000


	//----- nvinfo : EIATTR_REGCOUNT
	.align		4
.L_3:
        /*0018*/ 	.byte	0x04, 0x2f
        /*001a*/ 	.short	(.L_5 - .L_4)
	.align		4
.L_4:
        /*001c*/ 	.word	index@(_Z3op2Pfi)
        /*0020*/ 	.word	0x0000000c


	//----- nvinfo : EIATTR_FRAME_SIZE
	.align		4
.L_5:
        /*0024*/ 	.byte	0x04, 0x11
        /*0026*/ 	.short	(.L_7 - .L_6)
	.align		4
.L_6:
        /*0028*/ 	.word	index@(_Z3op2Pfi)
        /*002c*/ 	.word	0x00000000


	//----- nvinfo : EIATTR_MIN_STACK_SIZE
	.align		4
.L_7:
        /*0030*/ 	.byte	0x04, 0x12
        /*0032*/ 	.short	(.L_9 - .L_8)
	.align		4
.L_8:
        /*0034*/ 	.word	index@(_Z3op2Pfi)
        /*0038*/ 	.word	0x00000000


	//----- nvinfo : EIATTR_MIN_STACK_SIZE
	.align		4
.L_9:
        /*003c*/ 	.byte	0x04, 0x12
        /*003e*/ 	.short	(.L_11 - .L_10)
	.align		4
.L_10:
        /*0040*/ 	.word	index@(_Z3op1Pfi)
        /*0044*/ 	.word	0x00000000
.L_11:


//--------------------- .nv.compat                --------------------------
	.section	.nv.compat,"",@"SHT_CUDA_COMPAT_INFO"
	.align	4
        /*0000*/ 	.byte	0x02, 0x09, 0x00, 0x00, 0x02, 0x02, 0x01, 0x00, 0x02, 0x05, 0x05, 0x00, 0x03, 0x07, 0x01, 0x01
        /*0010*/ 	.byte	0x02, 0x03, 0x00, 0x00, 0x02, 0x06, 0x01, 0x00, 0x04, 0x0b, 0x08, 0x00, 0x09, 0x00, 0x00, 0x00
        /*0020*/ 	.byte	0x00, 0x00, 0x00, 0x00


//--------------------- .nv.info._Z3op2Pfi        --------------------------
	.section	.nv.info._Z3op2Pfi,"",@"SHT_CUDA_INFO"
	.sectionflags	@""
	.align	4


	//----- nvinfo : EIATTR_CUDA_API_VERSION
	.align		4
        /*0000*/ 	.byte	0x04, 0x37
        /*0002*/ 	.short	(.L_13 - .L_12)
.L_12:
        /*0004*/ 	.word	0x00000082


	//----- nvinfo : EIATTR_KPARAM_INFO
	.align		4
.L_13:
        /*0008*/ 	.byte	0x04, 0x17
        /*000a*/ 	.short	(.L_15 - .L_14)
.L_14:
        /*000c*/ 	.word	0x00000000
        /*0010*/ 	.short	0x0001
        /*0012*/ 	.short	0x0008
        /*0014*/ 	.byte	0x00, 0xf0, 0x11, 0x00


	//----- nvinfo : EIATTR_KPARAM_INFO
	.align		4
.L_15:
        /*0018*/ 	.byte	0x04, 0x17
        /*001a*/ 	.short	(.L_17 - .L_16)
.L_16:
        /*001c*/ 	.word	0x00000000
        /*0020*/ 	.short	0x0000
        /*0022*/ 	.short	0x0000
        /*0024*/ 	.byte	0x00, 0xf5, 0x21, 0x00


	//----- nvinfo : EIATTR_SPARSE_MMA_MASK
	.align		4
.L_17:
        /*0028*/ 	.byte	0x03, 0x50
        /*002a*/ 	.short	0x0000


	//----- nvinfo : EIATTR_MAXREG_COUNT
	.align		4
        /*002c*/ 	.byte	0x03, 0x1b
        /*002e*/ 	.short	0x00ff


	//----- nvinfo : EIATTR_NUM_BARRIERS
	.align		4
        /*0030*/ 	.byte	0x02, 0x4c
        /*0032*/ 	.byte	0x01
	.zero		1


	//----- nvinfo : EIATTR_MERCURY_ISA_VERSION
	.align		4
        /*0034*/ 	.byte	0x03, 0x5f
        /*0036*/ 	.short	0x0101


	//----- nvinfo : EIATTR_VRC_CTA_INIT_COUNT
	.align		4
        /*0038*/ 	.byte	0x02, 0x4a
	.zero		1
	.zero		1


	//----- nvinfo : EIATTR_EXIT_INSTR_OFFSETS
	.align		4
        /*003c*/ 	.byte	0x04, 0x1c
        /*003e*/ 	.short	(.L_19 - .L_18)


	//   ....[0]....
.L_18:
        /*0040*/ 	.word	0x000001a0


	//----- nvinfo : EIATTR_CRS_STACK_SIZE
	.align		4
.L_19:
        /*0044*/ 	.byte	0x04, 0x1e
        /*0046*/ 	.short	(.L_21 - .L_20)
.L_20:
        /*0048*/ 	.word	0x00000000


	//----- nvinfo : EIATTR_CBANK_PARAM_SIZE
	.align		4
.L_21:
        /*004c*/ 	.byte	0x03, 0x19
        /*004e*/ 	.short	0x000c


	//----- nvinfo : EIATTR_PARAM_CBANK
	.align		4
        /*0050*/ 	.byte	0x04, 0x0a
        /*0052*/ 	.short	(.L_23 - .L_22)
	.align		4
.L_22:
        /*0054*/ 	.word	index@(.nv.constant0._Z3op2Pfi)
        /*0058*/ 	.short	0x0380
        /*005a*/ 	.short	0x000c


	//----- nvinfo : EIATTR_SW_WAR
	.align		4
.L_23:
        /*005c*/ 	.byte	0x04, 0x36
        /*005e*/ 	.short	(.L_25 - .L_24)
.L_24:
        /*0060*/ 	.word	0x00000008
.L_25:


//--------------------- .nv.info._Z3op1Pfi        --------------------------
	.section	.nv.info._Z3op1Pfi,"",@"SHT_CUDA_INFO"
	.sectionflags	@""
	.align	4


	//----- nvinfo : EIATTR_CUDA_API_VERSION
	.align		4
        /*0000*/ 	.byte	0x04, 0x37
        /*0002*/ 	.short	(.L_27 - .L_26)
.L_26:
        /*0004*/ 	.word	0x00000082


	//----- nvinfo : EIATTR_KPARAM_INFO
	.align		4
.L_27:
        /*0008*/ 	.byte	0x04, 0x17
        /*000a*/ 	.short	(.L_29 - .L_28)
.L_28:
        /*000c*/ 	.word	0x00000000
        /*0010*/ 	.short	0x0001
        /*0012*/ 	.short	0x0008
        /*0014*/ 	.byte	0x00, 0xf0, 0x11, 0x00


	//----- nvinfo : EIATTR_KPARAM_INFO
	.align		4
.L_29:
        /*0018*/ 	.byte	0x04, 0x17
        /*001a*/ 	.short	(.L_31 - .L_30)
.L_30:
        /*001c*/ 	.word	0x00000000
        /*0020*/ 	.short	0x0000
        /*0022*/ 	.short	0x0000
        /*0024*/ 	.byte	0x00, 0xf5, 0x21, 0x00


	//----- nvinfo : EIATTR_SPARSE_MMA_MASK
	.align		4
.L_31:
        /*0028*/ 	.byte	0x03, 0x50
        /*002a*/ 	.short	0x0000


	//----- nvinfo : EIATTR_MAXREG_COUNT
	.align		4
        /*002c*/ 	.byte	0x03, 0x1b
        /*002e*/ 	.short	0x00ff


	//----- nvinfo : EIATTR_NUM_BARRIERS
	.align		4
        /*0030*/ 	.byte	0x02, 0x4c
        /*0032*/ 	.byte	0x01
	.zero		1


	//----- nvinfo : EIATTR_MERCURY_ISA_VERSION
	.align		4
        /*0034*/ 	.byte	0x03, 0x5f
        /*0036*/ 	.short	0x0101


	//----- nvinfo : EIATTR_VRC_CTA_INIT_COUNT
	.align		4
        /*0038*/ 	.byte	0x02, 0x4a
	.zero		1
	.zero		1


	//----- nvinfo : EIATTR_EXIT_INSTR_OFFSETS
	.align		4
        /*003c*/ 	.byte	0x04, 0x1c
        /*003e*/ 	.short	(.L_33 - .L_32)


	//   ....[0]....
.L_32:
        /*0040*/ 	.word	0x000001c0


	//----- nvinfo : EIATTR_CRS_STACK_SIZE
	.align		4
.L_33:
        /*0044*/ 	.byte	0x04, 0x1e
        /*0046*/ 	.short	(.L_35 - .L_34)
.L_34:
        /*0048*/ 	.word	0x00000000


	//----- nvinfo : EIATTR_CBANK_PARAM_SIZE
	.align		4
.L_35:
        /*004c*/ 	.byte	0x03, 0x19
        /*004e*/ 	.short	0x000c


	//----- nvinfo : EIATTR_PARAM_CBANK
	.align		4
        /*0050*/ 	.byte	0x04, 0x0a
        /*0052*/ 	.short	(.L_37 - .L_36)
	.align		4
.L_36:
        /*0054*/ 	.word	index@(.nv.constant0._Z3op1Pfi)
        /*0058*/ 	.short	0x0380
        /*005a*/ 	.short	0x000c


	//----- nvinfo : EIATTR_SW_WAR
	.align		4
.L_37:
        /*005c*/ 	.byte	0x04, 0x36
        /*005e*/ 	.short	(.L_39 - .L_38)
.L_38:
        /*0060*/ 	.word	0x00000008
.L_39:


//--------------------- .nv.callgraph             --------------------------
	.section	.nv.callgraph,"",@"SHT_CUDA_CALLGRAPH"
	.align	4
	.sectionentsize	8
	.align		4
        /*0000*/ 	.word	0x00000000
	.align		4
        /*0004*/ 	.word	0xffffffff
	.align		4
        /*0008*/ 	.word	0x00000000
	.align		4
        /*000c*/ 	.word	0xfffffffe
	.align		4
        /*0010*/ 	.word	0x00000000
	.align		4
        /*0014*/ 	.word	0xfffffffd
	.align		4
        /*0018*/ 	.word	0x00000000
	.align		4
        /*001c*/ 	.word	0xfffffffc


//--------------------- .text._Z3op2Pfi           --------------------------
	.section	.text._Z3op2Pfi,"ax",@progbits
	.align	128
        .global         _Z3op2Pfi
        .type           _Z3op2Pfi,@function
        .size           _Z3op2Pfi,(.L_x_6 - _Z3op2Pfi)
        .other          _Z3op2Pfi,@"STO_CUDA_ENTRY STV_DEFAULT"
_Z3op2Pfi:
.text._Z3op2Pfi:
[----:B------:R-:W-:Y:S01]  /*0000*/  LDC R1, c[0x0][0x37c] ;  /* 0x0000df00ff017b82 */ /* 0x000fe20000000800 */
[----:B------:R-:W0:Y:S07]  /*0010*/  S2R R3, SR_TID.Y ;  /* 0x0000000000037919 */ /* 0x000e2e0000002200 */
[----:B------:R-:W0:Y:S01]  /*0020*/  S2UR UR4, SR_CTAID.Y ;  /* 0x00000000000479c3 */ /* 0x000e220000002600 */
[----:B------:R-:W1:Y:S01]  /*0030*/  LDCU UR6, c[0x0][0x388] ;  /* 0x00007100ff0677ac */ /* 0x000e620008000800 */
[----:B------:R-:W-:Y:S01]  /*0040*/  BSSY.RECONVERGENT B0, `(.L_x_0) ;  /* 0x0000014000007945 */ /* 0x000fe20003800200 */
[----:B------:R-:W2:Y:S05]  /*0050*/  S2R R2, SR_TID.X ;  /* 0x0000000000027919 */ /* 0x000eaa0000002100 */
[----:B------:R-:W0:Y:S08]  /*0060*/  LDC R0, c[0x0][0x364] ;  /* 0x0000d900ff007b82 */ /* 0x000e300000000800 */
[----:B------:R-:W2:Y:S08]  /*0070*/  S2UR UR5, SR_CTAID.X ;  /* 0x00000000000579c3 */ /* 0x000eb00000002500 */
[----:B------:R-:W2:Y:S01]  /*0080*/  LDC R5, c[0x0][0x360] ;  /* 0x0000d800ff057b82 */ /* 0x000ea20000000800 */
[----:B0-----:R-:W-:-:S05]  /*0090*/  IMAD R0, R0, UR4, R3 ;  /* 0x0000000400007c24 */ /* 0x001fca000f8e0203 */
[----:B-1----:R-:W-:Y:S01]  /*00a0*/  ISETP.GE.AND P0, PT, R0, UR6, PT ;  /* 0x0000000600007c0c */ /* 0x002fe2000bf06270 */
[----:B--2---:R-:W-:-:S05]  /*00b0*/  IMAD R5, R5, UR5, R2 ;  /* 0x0000000505057c24 */ /* 0x004fca000f8e0202 */
[----:B------:R-:W-:-:S13]  /*00c0*/  ISETP.GE.OR P0, PT, R5, R0, P0 ;  /* 0x000000000500720c */ /* 0x000fda0000706670 */
[----:B------:R-:W-:Y:S05]  /*00d0*/  @P0 BRA `(.L_x_1) ;  /* 0x0000000000280947 */ /* 0x000fea0003800000 */
[----:B------:R-:W0:Y:S01]  /*00e0*/  LDC.64 R2, c[0x0][0x380] ;  /* 0x0000e000ff027b82 */ /* 0x000e220000000a00 */
[----:B------:R-:W1:Y:S01]  /*00f0*/  LDCU.64 UR4, c[0x0][0x358] ;  /* 0x00006b00ff0477ac */ /* 0x000e620008000a00 */
[----:B------:R-:W-:Y:S02]  /*0100*/  IMAD R9, R5, UR6, R0 ;  /* 0x0000000605097c24 */ /* 0x000fe4000f8e0200 */
[----:B------:R-:W-:Y:S02]  /*0110*/  IMAD R7, R0, UR6, R5 ;  /* 0x0000000600077c24 */ /* 0x000fe4000f8e0205 */
[----:B0-----:R-:W-:-:S04]  /*0120*/  IMAD.WIDE R4, R9, 0x4, R2 ;  /* 0x0000000409047825 */ /* 0x001fc800078e0202 */
[----:B------:R-:W-:Y:S01]  /*0130*/  IMAD.WIDE R2, R7, 0x4, R2 ;  /* 0x0000000407027825 */ /* 0x000fe200078e0202 */
[----:B-1----:R-:W2:Y:S04]  /*0140*/  LDG.E R9, desc[UR4][R4.64] ;  /* 0x0000000404097981 */ /* 0x002ea8000c1e1900 */
[----:B------:R-:W3:Y:S04]  /*0150*/  LDG.E R7, desc[UR4][R2.64] ;  /* 0x0000000402077981 */ /* 0x000ee8000c1e1900 */
[----:B--2---:R0:W-:Y:S04]  /*0160*/  STG.E desc[UR4][R2.64], R9 ;  /* 0x0000000902007986 */ /* 0x0041e8000c101904 */
[----:B---3--:R0:W-:Y:S02]  /*0170*/  STG.E desc[UR4][R4.64], R7 ;  /* 0x0000000704007986 */ /* 0x0081e4000c101904 */
.L_x_1:
[----:B------:R-:W-:Y:S05]  /*0180*/  BSYNC.RECONVERGENT B0 ;  /* 0x0000000000007941 */ /* 0x000fea0003800200 */
.L_x_0:
[----:B------:R-:W-:Y:S06]  /*0190*/  BAR.SYNC.DEFER_BLOCKING 0x0 ;  /* 0x0000000000007b1d */ /* 0x000fec0000010000 */
[----:B------:R-:W-:Y:S05]  /*01a0*/  EXIT ;  /* 0x000000000000794d */ /* 0x000fea0003800000 */
.L_x_2:
[----:B------:R-:W-:-:S00]  /*01b0*/  BRA `(.L_x_2) ;  /* 0xfffffffc00fc7947 */ /* 0x000fc0000383ffff */
[----:B------:R-:W-:-:S00]  /*01c0*/  NOP ;  /* 0x0000000000007918 */ /* 0x000fc00000000000 */
        /* <DEDUP_REMOVED lines=11> */
.L_x_6:


//--------------------- .text._Z3op1Pfi           --------------------------
	.section	.text._Z3op1Pfi,"ax",@progbits
	.align	128
        .global         _Z3op1Pfi
        .type           _Z3op1Pfi,@function
        .size           _Z3op1Pfi,(.L_x_7 - _Z3op1Pfi)
        .other          _Z3op1Pfi,@"STO_CUDA_ENTRY STV_DEFAULT"
_Z3op1Pfi:
.text._Z3op1Pfi:
[----:B------:R-:W-:Y:S01]  /*0000*/  LDC R1, c[0x0][0x37c] ;  /* 0x0000df00ff017b82 */ /* 0x000fe20000000800 */
[----:B------:R-:W0:Y:S07]  /*0010*/  S2R R2, SR_TID.X ;  /* 0x0000000000027919 */ /* 0x000e2e0000002100 */
[----:B------:R-:W1:Y:S01]  /*0020*/  LDC R0, c[0x0][0x364] ;  /* 0x0000d900ff007b82 */ /* 0x000e620000000800 */
[----:B------:R-:W2:Y:S01]  /*0030*/  LDCU UR7, c[0x0][0x388] ;  /* 0x00007100ff0777ac */ /* 0x000ea20008000800 */
[----:B------:R-:W-:Y:S01]  /*0040*/  BSSY.RECONVERGENT B0, `(.L_x_3) ;  /* 0x0000016000007945 */ /* 0x000fe20003800200 */
[----:B------:R-:W1:Y:S05]  /*0050*/  S2R R3, SR_TID.Y ;  /* 0x0000000000037919 */ /* 0x000e6a0000002200 */
[----:B------:R-:W0:Y:S08]  /*0060*/  S2UR UR6, SR_CTAID.X ;  /* 0x00000000000679c3 */ /* 0x000e300000002500 */
[----:B------:R-:W0:Y:S01]  /*0070*/  LDC R5, c[0x0][0x360] ;  /* 0x0000d800ff057b82 */ /* 0x000e220000000800 */
[----:B--2---:R-:W-:-:S07]  /*0080*/  UIADD3 UR4, UPT, UPT, UR7, -0x1, URZ ;  /* 0xffffffff07047890 */ /* 0x004fce000fffe0ff */
[----:B------:R-:W1:Y:S01]  /*0090*/  S2UR UR5, SR_CTAID.Y ;  /* 0x00000000000579c3 */ /* 0x000e620000002600 */
[----:B0-----:R-:W-:-:S05]  /*00a0*/  IMAD R5, R5, UR6, R2 ;  /* 0x0000000605057c24 */ /* 0x001fca000f8e0202 */
[C---:B------:R-:W-:Y:S01]  /*00b0*/  ISETP.GE.AND P0, PT, R5.reuse, UR4, PT ;  /* 0x0000000405007c0c */ /* 0x040fe2000bf06270 */
[----:B-1----:R-:W-:Y:S01]  /*00c0*/  IMAD R0, R0, UR5, R3 ;  /* 0x0000000500007c24 */ /* 0x002fe2000f8e0203 */
[----:B------:R-:W-:-:S04]  /*00d0*/  LOP3.LUT R3, R5, 0x1, RZ, 0xc0, !PT ;  /* 0x0000000105037812 */ /* 0x000fc800078ec0ff */
[----:B------:R-:W-:-:S04]  /*00e0*/  VIMNMX R2, PT, PT, R0, R5, !PT ;  /* 0x0000000500027248 */ /* 0x000fc80007fe0100 */
[----:B------:R-:W-:-:S04]  /*00f0*/  ISETP.GE.OR P0, PT, R2, UR7, P0 ;  /* 0x0000000702007c0c */ /* 0x000fc80008706670 */
[----:B------:R-:W-:-:S13]  /*0100*/  ISETP.EQ.U32.OR P0, PT, R3, 0x1, P0 ;  /* 0x000000010300780c */ /* 0x000fda0000702470 */
[----:B------:R-:W-:Y:S05]  /*0110*/  @P0 BRA `(.L_x_4) ;  /* 0x0000000000200947 */ /* 0x000fea0003800000 */
[----:B------:R-:W0:Y:S01]  /*0120*/  LDC.64 R2, c[0x0][0x380] ;  /* 0x0000e000ff027b82 */ /* 0x000e220000000a00 */
[----:B------:R-:W1:Y:S01]  /*0130*/  LDCU.64 UR4, c[0x0][0x358] ;  /* 0x00006b00ff0477ac */ /* 0x000e620008000a00 */
[----:B------:R-:W-:-:S04]  /*0140*/  IMAD R5, R0, UR7, R5 ;  /* 0x0000000700057c24 */ /* 0x000fc8000f8e0205 */
[----:B0-----:R-:W-:-:S05]  /*0150*/  IMAD.WIDE R2, R5, 0x4, R2 ;  /* 0x0000000405027825 */ /* 0x001fca00078e0202 */
[----:B-1----:R-:W2:Y:S04]  /*0160*/  LDG.E R7, desc[UR4][R2.64+0x4] ;  /* 0x0000040402077981 */ /* 0x002ea8000c1e1900 */
[----:B------:R-:W3:Y:S04]  /*0170*/  LDG.E R5, desc[UR4][R2.64] ;  /* 0x0000000402057981 */ /* 0x000ee8000c1e1900 */
[----:B--2---:R0:W-:Y:S04]  /*0180*/  STG.E desc[UR4][R2.64], R7 ;  /* 0x0000000702007986 */ /* 0x0041e8000c101904 */
[----:B---3--:R0:W-:Y:S02]  /*0190*/  STG.E desc[UR4][R2.64+0x4], R5 ;  /* 0x0000040502007986 */ /* 0x0081e4000c101904 */
.L_x_4:
[----:B------:R-:W-:Y:S05]  /*01a0*/  BSYNC.RECONVERGENT B0 ;  /* 0x0000000000007941 */ /* 0x000fea0003800200 */
.L_x_3:
[----:B------:R-:W-:Y:S06]  /*01b0*/  BAR.SYNC.DEFER_BLOCKING 0x0 ;  /* 0x0000000000007b1d */ /* 0x000fec0000010000 */
[----:B------:R-:W-:Y:S05]  /*01c0*/  EXIT ;  /* 0x000000000000794d */ /* 0x000fea0003800000 */
.L_x_5:
        /* <DEDUP_REMOVED lines=11> */
.L_x_7:


//--------------------- .nv.shared.reserved.0     --------------------------
	.section	.nv.shared.reserved.0,"aw",@nobits
	.weak		__nv_reservedSMEM_offset_0_alias
	.size		__nv_reservedSMEM_offset_0_alias, 0, 64
	.other		__nv_reservedSMEM_offset_0_alias,@"STO_CUDA_RESERVED_SHARED STV_DEFAULT"
__nv_reservedSMEM_offset_0_alias:
	.zero		0
	.zero		64


//--------------------- .nv.constant0._Z3op2Pfi   --------------------------
	.section	.nv.constant0._Z3op2Pfi,"a",@progbits
	.sectionflags	@""
	.align	4
.nv.constant0._Z3op2Pfi:
	.zero		908


//--------------------- .nv.constant0._Z3op1Pfi   --------------------------
	.section	.nv.constant0._Z3op1Pfi,"a",@progbits
	.sectionflags	@""
	.align	4
.nv.constant0._Z3op1Pfi:
	.zero		908


//--------------------- SYMBOLS --------------------------

	.type		.nv.reservedSmem.offset0,@object
	.size		.nv.reservedSmem.offset0,0x4
